//
// Generated by NVIDIA NVVM Compiler
//
// Compiler Build ID: CL-36424714
// Cuda compilation tools, release 13.0, V13.0.88
// Based on NVVM 20.0.0
//

.version 9.0
.target sm_100
.address_size 64

	// .globl	_Z5saxpyifPfS_

.visible .entry _Z5saxpyifPfS_(
	.param .u32 _Z5saxpyifPfS__param_0,
	.param .f32 _Z5saxpyifPfS__param_1,
	.param .u64 .ptr .align 1 _Z5saxpyifPfS__param_2,
	.param .u64 .ptr .align 1 _Z5saxpyifPfS__param_3
)
{
	.reg .pred 	%p<3>;
	.reg .b32 	%r<7>;
	.reg .b32 	%f<2>;
	.reg .b64 	%rd<5>;

	ld.param.u32 	%r2, [_Z5saxpyifPfS__param_0];
	ld.param.f32 	%f1, [_Z5saxpyifPfS__param_1];
	ld.param.u64 	%rd1, [_Z5saxpyifPfS__param_3];
	mov.u32 	%r1, %tid.x;
	and.b32  	%r3, %r1, 1;
	setp.eq.b32 	%p1, %r3, 1;
	not.pred 	%p2, %p1;
	@%p2 bra 	$L__BB0_2;
	cvta.to.global.u64 	%rd2, %rd1;
	shl.b32 	%r4, %r2, 5;
	add.s32 	%r5, %r4, %r2;
	mul.lo.s32 	%r6, %r5, %r1;
	mul.wide.u32 	%rd3, %r6, 4;
	add.s64 	%rd4, %rd2, %rd3;
	st.global.f32 	[%rd4], %f1;
$L__BB0_2:
	ret;

}


// ===== COMPILED SASS (sm_100) =====

	.target	sm_100

	.elftype	@"ET_EXEC"


//--------------------- .note.nv.tkinfo           --------------------------
	.section	.note.nv.tkinfo,"",@"SHT_NOTE"
	.sectionflags	@"SHF_NOTE_NV_TKINFO"
	.tkinfo
        /*0018*/ 	.word	0x00000002
        /*0030*/ 	.string	""
        /*0030*/ 	.string	"ptxas"
        /*0030*/ 	.string	"Cuda compilation tools, release 13.0, V13.0.88"
        /*0030*/ 	.string	"Build cuda_13.0.r13.0/compiler.36424714_0"
        /*0030*/ 	.string	"-arch sm_100 -m 64 "



//--------------------- .note.nv.cuinfo           --------------------------
	.section	.note.nv.cuinfo,"",@"SHT_NOTE"
	.sectionflags	@"SHF_NOTE_NV_CUINFO"
        /*0018*/ 	.short	0x0002
        /*001a*/ 	.short	0x0064
        /*001c*/ 	.short	0x0082
	.zero		2


//--------------------- .nv.info                  --------------------------
	.section	.nv.info,"",@"SHT_CUDA_INFO"
	.align	4


	//----- nvinfo : EIATTR_REGCOUNT
	.align		4
        /*0000*/ 	.byte	0x04, 0x2f
        /*0002*/ 	.short	(.L_1 - .L_0)
	.align		4
.L_0:
        /*0004*/ 	.word	index@(_Z5saxpyifPfS_)
        /*0008*/ 	.word	0x0000000a


	//----- nvinfo : EIATTR_FRAME_SIZE
	.align		4
.L_1:
        /*000c*/ 	.byte	0x04, 0x11
        /*000e*/ 	.short	(.L_3 - .L_2)
	.align		4
.L_2:
        /*0010*/ 	.word	index@(_Z5saxpyifPfS_)
        /*0014*/ 	.word	0x00000000


	//----- nvinfo : EIATTR_MIN_STACK_SIZE
	.align		4
.L_3:
        /*0018*/ 	.byte	0x04, 0x12
        /*001a*/ 	.short	(.L_5 - .L_4)
	.align		4
.L_4:
        /*001c*/ 	.word	index@(_Z5saxpyifPfS_)
        /*0020*/ 	.word	0x00000000
.L_5:


//--------------------- .nv.compat                --------------------------
	.section	.nv.compat,"",@"SHT_CUDA_COMPAT_INFO"
	.align	4
        /*0000*/ 	.byte	0x02, 0x09, 0x00, 0x00, 0x02, 0x02, 0x01, 0x00, 0x02, 0x05, 0x05, 0x00, 0x03, 0x07, 0x01, 0x01
        /*0010*/ 	.byte	0x02, 0x03, 0x00, 0x00, 0x02, 0x06, 0x01, 0x00, 0x04, 0x0b, 0x08, 0x00, 0x09, 0x00, 0x00, 0x00
        /*0020*/ 	.byte	0x00, 0x00, 0x00, 0x00


//--------------------- .nv.info._Z5saxpyifPfS_   --------------------------
	.section	.nv.info._Z5saxpyifPfS_,"",@"SHT_CUDA_INFO"
	.sectionflags	@""
	.align	4


	//----- nvinfo : EIATTR_CUDA_API_VERSION
	.align		4
        /*0000*/ 	.byte	0x04, 0x37
        /*0002*/ 	.short	(.L_7 - .L_6)
.L_6:
        /*0004*/ 	.word	0x00000082


	//----- nvinfo : EIATTR_KPARAM_INFO
	.align		4
.L_7:
        /*0008*/ 	.byte	0x04, 0x17
        /*000a*/ 	.short	(.L_9 - .L_8)
.L_8:
        /*000c*/ 	.word	0x00000000
        /*0010*/ 	.short	0x0003
        /*0012*/ 	.short	0x0010
        /*0014*/ 	.byte	0x00, 0xf5, 0x21, 0x00


	//----- nvinfo : EIATTR_KPARAM_INFO
	.align		4
.L_9:
        /*0018*/ 	.byte	0x04, 0x17
        /*001a*/ 	.short	(.L_11 - .L_10)
.L_10:
        /*001c*/ 	.word	0x00000000
        /*0020*/ 	.short	0x0002
        /*0022*/ 	.short	0x0008
        /*0024*/ 	.byte	0x00, 0xf5, 0x21, 0x00


	//----- nvinfo : EIATTR_KPARAM_INFO
	.align		4
.L_11:
        /*0028*/ 	.byte	0x04, 0x17
        /*002a*/ 	.short	(.L_13 - .L_12)
.L_12:
        /*002c*/ 	.word	0x00000000
        /*0030*/ 	.short	0x0001
        /*0032*/ 	.short	0x0004
        /*0034*/ 	.byte	0x00, 0xf0, 0x11, 0x00


	//----- nvinfo : EIATTR_KPARAM_INFO
	.align		4
.L_13:
        /*0038*/ 	.byte	0x04, 0x17
        /*003a*/ 	.short	(.L_15 - .L_14)
.L_14:
        /*003c*/ 	.word	0x00000000
        /*0040*/ 	.short	0x0000
        /*0042*/ 	.short	0x0000
        /*0044*/ 	.byte	0x00, 0xf0, 0x11, 0x00


	//----- nvinfo : EIATTR_SPARSE_MMA_MASK
	.align		4
.L_15:
        /*0048*/ 	.byte	0x03, 0x50
        /*004a*/ 	.short	0x0000


	//----- nvinfo : EIATTR_MAXREG_COUNT
	.align		4
        /*004c*/ 	.byte	0x03, 0x1b
        /*004e*/ 	.short	0x00ff


	//----- nvinfo : EIATTR_MERCURY_ISA_VERSION
	.align		4
        /*0050*/ 	.byte	0x03, 0x5f
        /*0052*/ 	.short	0x0101


	//----- nvinfo : EIATTR_VRC_CTA_INIT_COUNT
	.align		4
        /*0054*/ 	.byte	0x02, 0x4a
	.zero		1
	.zero		1


	//----- nvinfo : EIATTR_EXIT_INSTR_OFFSETS
	.align		4
        /*0058*/ 	.byte	0x04, 0x1c
        /*005a*/ 	.short	(.L_17 - .L_16)


	//   ....[0]....
.L_16:
        /*005c*/ 	.word	0x00000040


	//   ....[1]....
        /*0060*/ 	.word	0x000000c0


	//----- nvinfo : EIATTR_CBANK_PARAM_SIZE
	.align		4
.L_17:
        /*0064*/ 	.byte	0x03, 0x19
        /*0066*/ 	.short	0x0018


	//----- nvinfo : EIATTR_PARAM_CBANK
	.align		4
        /*0068*/ 	.byte	0x04, 0x0a
        /*006a*/ 	.short	(.L_19 - .L_18)
	.align		4
.L_18:
        /*006c*/ 	.word	index@(.nv.constant0._Z5saxpyifPfS_)
        /*0070*/ 	.short	0x0380
        /*0072*/ 	.short	0x0018


	//----- nvinfo : EIATTR_SW_WAR
	.align		4
.L_19:
        /*0074*/ 	.byte	0x04, 0x36
        /*0076*/ 	.short	(.L_21 - .L_20)
.L_20:
        /*0078*/ 	.word	0x00000008
.L_21:


//--------------------- .nv.callgraph             --------------------------
	.section	.nv.callgraph,"",@"SHT_CUDA_CALLGRAPH"
	.align	4
	.sectionentsize	8
	.align		4
        /*0000*/ 	.word	0x00000000
	.align		4
        /*0004*/ 	.word	0xffffffff
	.align		4
        /*0008*/ 	.word	0x00000000
	.align		4
        /*000c*/ 	.word	0xfffffffe
	.align		4
        /*0010*/ 	.word	0x00000000
	.align		4
        /*0014*/ 	.word	0xfffffffd
	.align		4
        /*0018*/ 	.word	0x00000000
	.align		4
        /*001c*/ 	.word	0xfffffffc


//--------------------- .text._Z5saxpyifPfS_      --------------------------
	.section	.text._Z5saxpyifPfS_,"ax",@progbits
	.align	128
        .global         _Z5saxpyifPfS_
        .type           _Z5saxpyifPfS_,@function
        .size           _Z5saxpyifPfS_,(.L_x_1 - _Z5saxpyifPfS_)
        .other          _Z5saxpyifPfS_,@"STO_CUDA_ENTRY STV_DEFAULT"
_Z5saxpyifPfS_:
.text._Z5saxpyifPfS_:
[----:B------:R-:W-:Y:S01]  /*0000*/  LDC R1, c[0x0][0x37c] ;  /* 0x0000df00ff017b82 */ /* 0x000fe20000000800 */
[----:B------:R-:W0:Y:S02]  /*0010*/  S2R R5, SR_TID.X ;  /* 0x0000000000057919 */ /* 0x000e240000002100 */
[----:B0-----:R-:W-:-:S04]  /*0020*/  LOP3.LUT R0, R5, 0x1, RZ, 0xc0, !PT ;  /* 0x0000000105007812 */ /* 0x001fc800078ec0ff */
[----:B------:R-:W-:-:S13]  /*0030*/  ISETP.NE.U32.AND P0, PT, R0, 0x1, PT ;  /* 0x000000010000780c */ /* 0x000fda0003f05070 */
[----:B------:R-:W-:Y:S05]  /*0040*/  @P0 EXIT ;  /* 0x000000000000094d */ /* 0x000fea0003800000 */
[----:B------:R-:W0:Y:S01]  /*0050*/  LDC.64 R6, c[0x0][0x380] ;  /* 0x0000e000ff067b82 */ /* 0x000e220000000a00 */
[----:B------:R-:W1:Y:S07]  /*0060*/  LDCU.64 UR4, c[0x0][0x358] ;  /* 0x00006b00ff0477ac */ /* 0x000e6e0008000a00 */
[----:B------:R-:W2:Y:S01]  /*0070*/  LDC.64 R2, c[0x0][0x390] ;  /* 0x0000e400ff027b82 */ /* 0x000ea20000000a00 */
[----:B0-----:R-:W-:-:S05]  /*0080*/  LEA R0, R6, R6, 0x5 ;  /* 0x0000000606007211 */ /* 0x001fca00078e28ff */
[----:B------:R-:W-:-:S04]  /*0090*/  IMAD R5, R0, R5, RZ ;  /* 0x0000000500057224 */ /* 0x000fc800078e02ff */
[----:B--2---:R-:W-:-:S05]  /*00a0*/  IMAD.WIDE.U32 R2, R5, 0x4, R2 ;  /* 0x0000000405027825 */ /* 0x004fca00078e0002 */
[----:B-1----:R-:W-:Y:S01]  /*00b0*/  STG.E desc[UR4][R2.64], R7 ;  /* 0x0000000702007986 */ /* 0x002fe2000c101904 */
[----:B------:R-:W-:Y:S05]  /*00c0*/  EXIT ;  /* 0x000000000000794d */ /* 0x000fea0003800000 */
.L_x_0:
[----:B------:R-:W-:-:S00]  /*00d0*/  BRA `(.L_x_0) ;  /* 0xfffffffc00fc7947 */ /* 0x000fc0000383ffff */
[----:B------:R-:W-:-:S00]  /*00e0*/  NOP ;  /* 0x0000000000007918 */ /* 0x000fc00000000000 */
        /* <DEDUP_REMOVED lines=9> */
.L_x_1:


//--------------------- .nv.shared.reserved.0     --------------------------
	.section	.nv.shared.reserved.0,"aw",@nobits
	.weak		__nv_reservedSMEM_offset_0_alias
	.size		__nv_reservedSMEM_offset_0_alias, 0, 64
	.other		__nv_reservedSMEM_offset_0_alias,@"STO_CUDA_RESERVED_SHARED STV_DEFAULT"
__nv_reservedSMEM_offset_0_alias:
	.zero		0
	.zero		64


//--------------------- .nv.constant0._Z5saxpyifPfS_ --------------------------
	.section	.nv.constant0._Z5saxpyifPfS_,"a",@progbits
	.sectionflags	@""
	.align	4
.nv.constant0._Z5saxpyifPfS_:
	.zero		920


//--------------------- SYMBOLS --------------------------

	.type		.nv.reservedSmem.offset0,@object
	.size		.nv.reservedSmem.offset0,0x4
